//
// Generated by NVIDIA NVVM Compiler
//
// Compiler Build ID: CL-36424714
// Cuda compilation tools, release 13.0, V13.0.88
// Based on NVVM 20.0.0
//

.version 9.0
.target sm_100
.address_size 64

	// .globl	_Z10checkIndexv
.extern .func  (.param .b32 func_retval0) vprintf
(
	.param .b64 vprintf_param_0,
	.param .b64 vprintf_param_1
)
;
.global .align 1 .b8 $str[89] = {116, 104, 114, 101, 97, 100, 73, 100, 120, 58, 40, 37, 100, 44, 32, 37, 100, 44, 32, 37, 100, 41, 32, 98, 108, 111, 99, 107, 73, 100, 120, 58, 40, 37, 100, 44, 32, 37, 100, 44, 32, 37, 100, 41, 32, 98, 108, 111, 99, 107, 68, 105, 109, 58, 40, 37, 100, 44, 32, 37, 100, 44, 32, 37, 100, 41, 32, 103, 114, 105, 100, 68, 105, 109, 58, 40, 37, 100, 44, 32, 37, 100, 44, 32, 37, 100, 41, 10};

.visible .entry _Z10checkIndexv()
{
	.local .align 16 .b8 	__local_depot0[48];
	.reg .b64 	%SP;
	.reg .b64 	%SPL;
	.reg .pred 	%p<3>;
	.reg .b16 	%rs<3>;
	.reg .b32 	%r<17>;
	.reg .b64 	%rd<5>;

	mov.u64 	%SPL, __local_depot0;
	cvta.local.u64 	%SP, %SPL;
	mov.u32 	%r1, %tid.x;
	mov.u32 	%r2, %tid.y;
	or.b32  	%r3, %r1, %r2;
	setp.eq.s32 	%p1, %r3, 0;
	@%p1 bra 	$L__BB0_3;
	add.s32 	%r4, %r1, %r2;
	cvt.u16.u32 	%rs1, %r4;
	mul.lo.s16 	%rs2, %rs1, -13107;
	setp.gt.u16 	%p2, %rs2, 13107;
	@%p2 bra 	$L__BB0_3;
	add.u64 	%rd1, %SP, 0;
	add.u64 	%rd2, %SPL, 0;
	mov.u32 	%r5, %tid.z;
	mov.u32 	%r6, %ctaid.x;
	mov.u32 	%r7, %ctaid.y;
	mov.u32 	%r8, %ctaid.z;
	mov.u32 	%r9, %ntid.x;
	mov.u32 	%r10, %ntid.y;
	mov.u32 	%r11, %ntid.z;
	mov.u32 	%r12, %nctaid.x;
	mov.u32 	%r13, %nctaid.y;
	mov.u32 	%r14, %nctaid.z;
	st.local.v4.u32 	[%rd2], {%r1, %r2, %r5, %r6};
	st.local.v4.u32 	[%rd2+16], {%r7, %r8, %r9, %r10};
	st.local.v4.u32 	[%rd2+32], {%r11, %r12, %r13, %r14};
	mov.u64 	%rd3, $str;
	cvta.global.u64 	%rd4, %rd3;
	{ // callseq 0, 0
	.param .b64 param0;
	st.param.b64 	[param0], %rd4;
	.param .b64 param1;
	st.param.b64 	[param1], %rd1;
	.param .b32 retval0;
	call.uni (retval0), 
	vprintf, 
	(
	param0, 
	param1
	);
	ld.param.b32 	%r15, [retval0];
	} // callseq 0
$L__BB0_3:
	ret;

}


// ===== COMPILED SASS (sm_100) =====

	.target	sm_100

	.elftype	@"ET_EXEC"


//--------------------- .note.nv.tkinfo           --------------------------
	.section	.note.nv.tkinfo,"",@"SHT_NOTE"
	.sectionflags	@"SHF_NOTE_NV_TKINFO"
	.tkinfo
        /*0018*/ 	.word	0x00000002
        /*0030*/ 	.string	""
        /*0030*/ 	.string	"ptxas"
        /*0030*/ 	.string	"Cuda compilation tools, release 13.0, V13.0.88"
        /*0030*/ 	.string	"Build cuda_13.0.r13.0/compiler.36424714_0"
        /*0030*/ 	.string	"-arch sm_100 -m 64 "



//--------------------- .note.nv.cuinfo           --------------------------
	.section	.note.nv.cuinfo,"",@"SHT_NOTE"
	.sectionflags	@"SHF_NOTE_NV_CUINFO"
        /*0018*/ 	.short	0x0002
        /*001a*/ 	.short	0x0064
        /*001c*/ 	.short	0x0082
	.zero		2


//--------------------- .nv.info                  --------------------------
	.section	.nv.info,"",@"SHT_CUDA_INFO"
	.align	4


	//----- nvinfo : EIATTR_REGCOUNT
	.align		4
        /*0000*/ 	.byte	0x04, 0x2f
        /*0002*/ 	.short	(.L_2 - .L_1)
	.align		4
.L_1:
        /*0004*/ 	.word	index@(_Z10checkIndexv)
        /*0008*/ 	.word	0x00000018


	//----- nvinfo : EIATTR_FRAME_SIZE
	.align		4
.L_2:
        /*000c*/ 	.byte	0x04, 0x11
        /*000e*/ 	.short	(.L_4 - .L_3)
	.align		4
.L_3:
        /*0010*/ 	.word	index@(_Z10checkIndexv)
        /*0014*/ 	.word	0x00000030


	//----- nvinfo : EIATTR_MIN_STACK_SIZE
	.align		4
.L_4:
        /*0018*/ 	.byte	0x04, 0x12
        /*001a*/ 	.short	(.L_6 - .L_5)
	.align		4
.L_5:
        /*001c*/ 	.word	index@(_Z10checkIndexv)
        /*0020*/ 	.word	0x00000030
.L_6:


//--------------------- .nv.compat                --------------------------
	.section	.nv.compat,"",@"SHT_CUDA_COMPAT_INFO"
	.align	4
        /*0000*/ 	.byte	0x02, 0x09, 0x00, 0x00, 0x02, 0x02, 0x01, 0x00, 0x02, 0x05, 0x05, 0x00, 0x03, 0x07, 0x01, 0x01
        /*0010*/ 	.byte	0x02, 0x03, 0x00, 0x00, 0x02, 0x06, 0x01, 0x00, 0x04, 0x0b, 0x08, 0x00, 0x09, 0x00, 0x00, 0x00
        /*0020*/ 	.byte	0x00, 0x00, 0x00, 0x00


//--------------------- .nv.info._Z10checkIndexv  --------------------------
	.section	.nv.info._Z10checkIndexv,"",@"SHT_CUDA_INFO"
	.sectionflags	@""
	.align	4


	//----- nvinfo : EIATTR_CUDA_API_VERSION
	.align		4
        /*0000*/ 	.byte	0x04, 0x37
        /*0002*/ 	.short	(.L_8 - .L_7)
.L_7:
        /*0004*/ 	.word	0x00000082


	//----- nvinfo : EIATTR_SPARSE_MMA_MASK
	.align		4
.L_8:
        /*0008*/ 	.byte	0x03, 0x50
        /*000a*/ 	.short	0x0000


	//----- nvinfo : EIATTR_MAXREG_COUNT
	.align		4
        /*000c*/ 	.byte	0x03, 0x1b
        /*000e*/ 	.short	0x00ff


	//----- nvinfo : EIATTR_EXTERNS
	.align		4
        /*0010*/ 	.byte	0x04, 0x0f
        /*0012*/ 	.short	(.L_10 - .L_9)


	//   ....[0]....
	.align		4
.L_9:
        /*0014*/ 	.word	index@(vprintf)


	//----- nvinfo : EIATTR_MERCURY_ISA_VERSION
	.align		4
.L_10:
        /*0018*/ 	.byte	0x03, 0x5f
        /*001a*/ 	.short	0x0101


	//----- nvinfo : EIATTR_VRC_CTA_INIT_COUNT
	.align		4
        /*001c*/ 	.byte	0x02, 0x4a
	.zero		1
	.zero		1


	//----- nvinfo : EIATTR_SYSCALL_OFFSETS
	.align		4
        /*0020*/ 	.byte	0x04, 0x46
        /*0022*/ 	.short	(.L_12 - .L_11)


	//   ....[0]....
.L_11:
        /*0024*/ 	.word	0x00000230


	//----- nvinfo : EIATTR_EXIT_INSTR_OFFSETS
	.align		4
.L_12:
        /*0028*/ 	.byte	0x04, 0x1c
        /*002a*/ 	.short	(.L_14 - .L_13)


	//   ....[0]....
.L_13:
        /*002c*/ 	.word	0x00000090


	//   ....[1]....
        /*0030*/ 	.word	0x000000f0


	//   ....[2]....
        /*0034*/ 	.word	0x00000240


	//----- nvinfo : EIATTR_CRS_STACK_SIZE
	.align		4
.L_14:
        /*0038*/ 	.byte	0x04, 0x1e
        /*003a*/ 	.short	(.L_16 - .L_15)
.L_15:
        /*003c*/ 	.word	0x00000000


	//----- nvinfo : EIATTR_SW_WAR
	.align		4
.L_16:
        /*0040*/ 	.byte	0x04, 0x36
        /*0042*/ 	.short	(.L_18 - .L_17)
.L_17:
        /*0044*/ 	.word	0x00000008
.L_18:


//--------------------- .nv.callgraph             --------------------------
	.section	.nv.callgraph,"",@"SHT_CUDA_CALLGRAPH"
	.align	4
	.sectionentsize	8
	.align		4
        /*0000*/ 	.word	0x00000000
	.align		4
        /*0004*/ 	.word	0xffffffff
	.align		4
        /*0008*/ 	.word	index@(_Z10checkIndexv)
	.align		4
        /*000c*/ 	.word	index@(vprintf)
	.align		4
        /*0010*/ 	.word	0x00000000
	.align		4
        /*0014*/ 	.word	0xfffffffe
	.align		4
        /*0018*/ 	.word	0x00000000
	.align		4
        /*001c*/ 	.word	0xfffffffd
	.align		4
        /*0020*/ 	.word	0x00000000
	.align		4
        /*0024*/ 	.word	0xfffffffc


//--------------------- .nv.constant4             --------------------------
	.section	.nv.constant4,"a",@progbits
	.align	8
	.align		8
.nv.constant4:
        /*0000*/ 	.dword	vprintf
	.align		8
        /*0008*/ 	.dword	$str


//--------------------- .text._Z10checkIndexv     --------------------------
	.section	.text._Z10checkIndexv,"ax",@progbits
	.align	128
        .global         _Z10checkIndexv
        .type           _Z10checkIndexv,@function
        .size           _Z10checkIndexv,(.L_x_2 - _Z10checkIndexv)
        .other          _Z10checkIndexv,@"STO_CUDA_ENTRY STV_DEFAULT"
_Z10checkIndexv:
.text._Z10checkIndexv:
[----:B------:R-:W0:Y:S01]  /*0000*/  LDC R1, c[0x0][0x37c] ;  /* 0x0000df00ff017b82 */ /* 0x000e220000000800 */
[----:B------:R-:W1:Y:S01]  /*0010*/  S2R R8, SR_TID.X ;  /* 0x0000000000087919 */ /* 0x000e620000002100 */
[----:B------:R-:W2:Y:S01]  /*0020*/  LDCU UR4, c[0x0][0x2f8] ;  /* 0x00005f00ff0477ac */ /* 0x000ea20008000800 */
[----:B0-----:R-:W-:Y:S01]  /*0030*/  VIADD R1, R1, 0xffffffd0 ;  /* 0xffffffd001017836 */ /* 0x001fe20000000000 */
[----:B------:R-:W1:Y:S01]  /*0040*/  S2R R9, SR_TID.Y ;  /* 0x0000000000097919 */ /* 0x000e620000002200 */
[----:B------:R-:W0:Y:S03]  /*0050*/  LDCU UR5, c[0x0][0x2fc] ;  /* 0x00005f80ff0577ac */ /* 0x000e260008000800 */
[----:B--2---:R-:W-:-:S05]  /*0060*/  IADD3 R6, P1, PT, R1, UR4, RZ ;  /* 0x0000000401067c10 */ /* 0x004fca000ff3e0ff */
[----:B0-----:R-:W-:Y:S01]  /*0070*/  IMAD.X R7, RZ, RZ, UR5, P1 ;  /* 0x00000005ff077e24 */ /* 0x001fe200088e06ff */
[----:B-1----:R-:W-:-:S13]  /*0080*/  LOP3.LUT P0, RZ, R8, R9, RZ, 0xfc, !PT ;  /* 0x0000000908ff7212 */ /* 0x002fda000780fcff */
[----:B------:R-:W-:Y:S05]  /*0090*/  @!P0 EXIT ;  /* 0x000000000000894d */ /* 0x000fea0003800000 */
[----:B------:R-:W-:-:S05]  /*00a0*/  IMAD.IADD R0, R8, 0x1, R9 ;  /* 0x0000000108007824 */ /* 0x000fca00078e0209 */
[----:B------:R-:W-:-:S05]  /*00b0*/  PRMT R0, R0, 0x9910, RZ ;  /* 0x0000991000007816 */ /* 0x000fca00000000ff */
[----:B------:R-:W-:-:S05]  /*00c0*/  IMAD R0, R0, -0x3333, RZ ;  /* 0xffffcccd00007824 */ /* 0x000fca00078e02ff */
[----:B------:R-:W-:-:S04]  /*00d0*/  LOP3.LUT R0, R0, 0xffff, RZ, 0xc0, !PT ;  /* 0x0000ffff00007812 */ /* 0x000fc800078ec0ff */
[----:B------:R-:W-:-:S13]  /*00e0*/  ISETP.GT.U32.AND P0, PT, R0, 0x3333, PT ;  /* 0x000033330000780c */ /* 0x000fda0003f04070 */
[----:B------:R-:W-:Y:S05]  /*00f0*/  @P0 EXIT ;  /* 0x000000000000094d */ /* 0x000fea0003800000 */
[----:B------:R-:W0:Y:S01]  /*0100*/  S2R R10, SR_TID.Z ;  /* 0x00000000000a7919 */ /* 0x000e220000002300 */
[----:B------:R-:W1:Y:S01]  /*0110*/  LDC R14, c[0x0][0x360] ;  /* 0x0000d800ff0e7b82 */ /* 0x000e620000000800 */
[----:B------:R-:W-:Y:S01]  /*0120*/  MOV R0, 0x0 ;  /* 0x0000000000007802 */ /* 0x000fe20000000f00 */
[----:B------:R-:W2:Y:S01]  /*0130*/  LDCU.64 UR4, c[0x4][0x8] ;  /* 0x01000100ff0477ac */ /* 0x000ea20008000a00 */
[----:B------:R-:W0:Y:S01]  /*0140*/  S2R R11, SR_CTAID.X ;  /* 0x00000000000b7919 */ /* 0x000e220000002500 */
[----:B------:R-:W1:Y:S04]  /*0150*/  S2R R12, SR_CTAID.Y ;  /* 0x00000000000c7919 */ /* 0x000e680000002600 */
[----:B------:R-:W1:Y:S01]  /*0160*/  LDC R15, c[0x0][0x364] ;  /* 0x0000d900ff0f7b82 */ /* 0x000e620000000800 */
[----:B------:R-:W1:Y:S07]  /*0170*/  S2R R13, SR_CTAID.Z ;  /* 0x00000000000d7919 */ /* 0x000e6e0000002700 */
[----:B------:R-:W3:Y:S01]  /*0180*/  LDC R16, c[0x0][0x368] ;  /* 0x0000da00ff107b82 */ /* 0x000ee20000000800 */
[----:B--2---:R-:W-:-:S02]  /*0190*/  IMAD.U32 R4, RZ, RZ, UR4 ;  /* 0x00000004ff047e24 */ /* 0x004fc4000f8e00ff */
[----:B------:R-:W-:-:S05]  /*01a0*/  IMAD.U32 R5, RZ, RZ, UR5 ;  /* 0x00000005ff057e24 */ /* 0x000fca000f8e00ff */
[----:B------:R-:W3:Y:S08]  /*01b0*/  LDC R17, c[0x0][0x370] ;  /* 0x0000dc00ff117b82 */ /* 0x000ef00000000800 */
[----:B------:R-:W3:Y:S01]  /*01c0*/  LDC R18, c[0x0][0x374] ;  /* 0x0000dd00ff127b82 */ /* 0x000ee20000000800 */
[----:B0-----:R0:W-:Y:S07]  /*01d0*/  STL.128 [R1], R8 ;  /* 0x0000000801007387 */ /* 0x0011ee0000100c00 */
[----:B------:R-:W3:Y:S01]  /*01e0*/  LDC R19, c[0x0][0x378] ;  /* 0x0000de00ff137b82 */ /* 0x000ee20000000800 */
[----:B-1----:R0:W-:Y:S07]  /*01f0*/  STL.128 [R1+0x10], R12 ;  /* 0x0000100c01007387 */ /* 0x0021ee0000100c00 */
[----:B------:R0:W1:Y:S01]  /*0200*/  LDC.64 R2, c[0x4][R0] ;  /* 0x0100000000027b82 */ /* 0x0000620000000a00 */
[----:B---3--:R0:W-:Y:S02]  /*0210*/  STL.128 [R1+0x20], R16 ;  /* 0x0000201001007387 */ /* 0x0081e40000100c00 */
[----:B------:R-:W-:-:S07]  /*0220*/  LEPC R20, `(.L_x_0) ;  /* 0x000000001014794e */ /* 0x000fce0000000000 */
[----:B01----:R-:W-:Y:S05]  /*0230*/  CALL.ABS.NOINC R2 ;  /* 0x0000000002007343 */ /* 0x003fea0003c00000 */
.L_x_0:
[----:B------:R-:W-:Y:S05]  /*0240*/  EXIT ;  /* 0x000000000000794d */ /* 0x000fea0003800000 */
.L_x_1:
[----:B------:R-:W-:-:S00]  /*0250*/  BRA `(.L_x_1) ;  /* 0xfffffffc00fc7947 */ /* 0x000fc0000383ffff */
[----:B------:R-:W-:-:S00]  /*0260*/  NOP ;  /* 0x0000000000007918 */ /* 0x000fc00000000000 */
        /* <DEDUP_REMOVED lines=9> */
.L_x_2:


//--------------------- .nv.global.init           --------------------------
	.section	.nv.global.init,"aw",@progbits
.nv.global.init:
	.type		$str,@object
	.size		$str,(.L_0 - $str)
$str:
        /*0000*/ 	.byte	0x74, 0x68, 0x72, 0x65, 0x61, 0x64, 0x49, 0x64, 0x78, 0x3a, 0x28, 0x25, 0x64, 0x2c, 0x20, 0x25
        /*0010*/ 	.byte	0x64, 0x2c, 0x20, 0x25, 0x64, 0x29, 0x20, 0x62, 0x6c, 0x6f, 0x63, 0x6b, 0x49, 0x64, 0x78, 0x3a
        /*0020*/ 	.byte	0x28, 0x25, 0x64, 0x2c, 0x20, 0x25, 0x64, 0x2c, 0x20, 0x25, 0x64, 0x29, 0x20, 0x62, 0x6c, 0x6f
        /*0030*/ 	.byte	0x63, 0x6b, 0x44, 0x69, 0x6d, 0x3a, 0x28, 0x25, 0x64, 0x2c, 0x20, 0x25, 0x64, 0x2c, 0x20, 0x25
        /*0040*/ 	.byte	0x64, 0x29, 0x20, 0x67, 0x72, 0x69, 0x64, 0x44, 0x69, 0x6d, 0x3a, 0x28, 0x25, 0x64, 0x2c, 0x20
        /*0050*/ 	.byte	0x25, 0x64, 0x2c, 0x20, 0x25, 0x64, 0x29, 0x0a, 0x00
.L_0:


//--------------------- .nv.shared.reserved.0     --------------------------
	.section	.nv.shared.reserved.0,"aw",@nobits
	.weak		__nv_reservedSMEM_offset_0_alias
	.size		__nv_reservedSMEM_offset_0_alias, 0, 64
	.other		__nv_reservedSMEM_offset_0_alias,@"STO_CUDA_RESERVED_SHARED STV_DEFAULT"
__nv_reservedSMEM_offset_0_alias:
	.zero		0
	.zero		64


//--------------------- .nv.constant0._Z10checkIndexv --------------------------
	.section	.nv.constant0._Z10checkIndexv,"a",@progbits
	.sectionflags	@""
	.align	4
.nv.constant0._Z10checkIndexv:
	.zero		896


//--------------------- SYMBOLS --------------------------

	.type		.nv.reservedSmem.offset0,@object
	.size		.nv.reservedSmem.offset0,0x4
	.type		vprintf,@function
